//
// Generated by NVIDIA NVVM Compiler
//
// Compiler Build ID: CL-36424714
// Cuda compilation tools, release 13.0, V13.0.88
// Based on NVVM 20.0.0
//

.version 9.0
.target sm_100
.address_size 64

	// .globl	_Z13reduce_kernelPKiPij
.extern .shared .align 16 .b8 shared_arr[];

.visible .entry _Z13reduce_kernelPKiPij(
	.param .u64 .ptr .align 1 _Z13reduce_kernelPKiPij_param_0,
	.param .u64 .ptr .align 1 _Z13reduce_kernelPKiPij_param_1,
	.param .u32 _Z13reduce_kernelPKiPij_param_2
)
{
	.reg .pred 	%p<6>;
	.reg .b32 	%r<20>;
	.reg .b64 	%rd<9>;

	ld.param.u64 	%rd1, [_Z13reduce_kernelPKiPij_param_0];
	ld.param.u64 	%rd2, [_Z13reduce_kernelPKiPij_param_1];
	ld.param.u32 	%r8, [_Z13reduce_kernelPKiPij_param_2];
	mov.u32 	%r1, %ctaid.x;
	mov.u32 	%r19, %ntid.x;
	mov.u32 	%r3, %tid.x;
	mad.lo.s32 	%r4, %r1, %r19, %r3;
	setp.ge.u32 	%p1, %r4, %r8;
	shl.b32 	%r9, %r3, 2;
	mov.u32 	%r10, shared_arr;
	add.s32 	%r5, %r10, %r9;
	@%p1 bra 	$L__BB0_2;
	cvta.to.global.u64 	%rd3, %rd1;
	mul.wide.u32 	%rd4, %r4, 4;
	add.s64 	%rd5, %rd3, %rd4;
	ld.global.u32 	%r12, [%rd5];
	st.shared.u32 	[%r5], %r12;
	bra.uni 	$L__BB0_3;
$L__BB0_2:
	mov.b32 	%r11, 0;
	st.shared.u32 	[%r5], %r11;
$L__BB0_3:
	bar.sync 	0;
	setp.lt.u32 	%p2, %r19, 2;
	@%p2 bra 	$L__BB0_7;
$L__BB0_4:
	shr.u32 	%r7, %r19, 1;
	setp.ge.u32 	%p3, %r3, %r7;
	@%p3 bra 	$L__BB0_6;
	shl.b32 	%r13, %r7, 2;
	add.s32 	%r14, %r5, %r13;
	ld.shared.u32 	%r15, [%r14];
	ld.shared.u32 	%r16, [%r5];
	add.s32 	%r17, %r16, %r15;
	st.shared.u32 	[%r5], %r17;
$L__BB0_6:
	bar.sync 	0;
	setp.gt.u32 	%p4, %r19, 3;
	mov.u32 	%r19, %r7;
	@%p4 bra 	$L__BB0_4;
$L__BB0_7:
	setp.ne.s32 	%p5, %r3, 0;
	@%p5 bra 	$L__BB0_9;
	ld.shared.u32 	%r18, [shared_arr];
	cvta.to.global.u64 	%rd6, %rd2;
	mul.wide.u32 	%rd7, %r1, 4;
	add.s64 	%rd8, %rd6, %rd7;
	st.global.u32 	[%rd8], %r18;
$L__BB0_9:
	ret;

}


// ===== COMPILED SASS (sm_100) =====

	.target	sm_100

	.elftype	@"ET_EXEC"


//--------------------- .note.nv.tkinfo           --------------------------
	.section	.note.nv.tkinfo,"",@"SHT_NOTE"
	.sectionflags	@"SHF_NOTE_NV_TKINFO"
	.tkinfo
        /*0018*/ 	.word	0x00000002
        /*0030*/ 	.string	""
        /*0030*/ 	.string	"ptxas"
        /*0030*/ 	.string	"Cuda compilation tools, release 13.0, V13.0.88"
        /*0030*/ 	.string	"Build cuda_13.0.r13.0/compiler.36424714_0"
        /*0030*/ 	.string	"-arch sm_100 -m 64 "



//--------------------- .note.nv.cuinfo           --------------------------
	.section	.note.nv.cuinfo,"",@"SHT_NOTE"
	.sectionflags	@"SHF_NOTE_NV_CUINFO"
        /*0018*/ 	.short	0x0002
        /*001a*/ 	.short	0x0064
        /*001c*/ 	.short	0x0082
	.zero		2


//--------------------- .nv.info                  --------------------------
	.section	.nv.info,"",@"SHT_CUDA_INFO"
	.align	4


	//----- nvinfo : EIATTR_REGCOUNT
	.align		4
        /*0000*/ 	.byte	0x04, 0x2f
        /*0002*/ 	.short	(.L_1 - .L_0)
	.align		4
.L_0:
        /*0004*/ 	.word	index@(_Z13reduce_kernelPKiPij)
        /*0008*/ 	.word	0x0000000a


	//----- nvinfo : EIATTR_FRAME_SIZE
	.align		4
.L_1:
        /*000c*/ 	.byte	0x04, 0x11
        /*000e*/ 	.short	(.L_3 - .L_2)
	.align		4
.L_2:
        /*0010*/ 	.word	index@(_Z13reduce_kernelPKiPij)
        /*0014*/ 	.word	0x00000000


	//----- nvinfo : EIATTR_MIN_STACK_SIZE
	.align		4
.L_3:
        /*0018*/ 	.byte	0x04, 0x12
        /*001a*/ 	.short	(.L_5 - .L_4)
	.align		4
.L_4:
        /*001c*/ 	.word	index@(_Z13reduce_kernelPKiPij)
        /*0020*/ 	.word	0x00000000
.L_5:


//--------------------- .nv.compat                --------------------------
	.section	.nv.compat,"",@"SHT_CUDA_COMPAT_INFO"
	.align	4
        /*0000*/ 	.byte	0x02, 0x09, 0x00, 0x00, 0x02, 0x02, 0x01, 0x00, 0x02, 0x05, 0x05, 0x00, 0x03, 0x07, 0x01, 0x01
        /*0010*/ 	.byte	0x02, 0x03, 0x00, 0x00, 0x02, 0x06, 0x01, 0x00, 0x04, 0x0b, 0x08, 0x00, 0x09, 0x00, 0x00, 0x00
        /*0020*/ 	.byte	0x00, 0x00, 0x00, 0x00


//--------------------- .nv.info._Z13reduce_kernelPKiPij --------------------------
	.section	.nv.info._Z13reduce_kernelPKiPij,"",@"SHT_CUDA_INFO"
	.sectionflags	@""
	.align	4


	//----- nvinfo : EIATTR_CUDA_API_VERSION
	.align		4
        /*0000*/ 	.byte	0x04, 0x37
        /*0002*/ 	.short	(.L_7 - .L_6)
.L_6:
        /*0004*/ 	.word	0x00000082


	//----- nvinfo : EIATTR_KPARAM_INFO
	.align		4
.L_7:
        /*0008*/ 	.byte	0x04, 0x17
        /*000a*/ 	.short	(.L_9 - .L_8)
.L_8:
        /*000c*/ 	.word	0x00000000
        /*0010*/ 	.short	0x0002
        /*0012*/ 	.short	0x0010
        /*0014*/ 	.byte	0x00, 0xf0, 0x11, 0x00


	//----- nvinfo : EIATTR_KPARAM_INFO
	.align		4
.L_9:
        /*0018*/ 	.byte	0x04, 0x17
        /*001a*/ 	.short	(.L_11 - .L_10)
.L_10:
        /*001c*/ 	.word	0x00000000
        /*0020*/ 	.short	0x0001
        /*0022*/ 	.short	0x0008
        /*0024*/ 	.byte	0x00, 0xf5, 0x21, 0x00


	//----- nvinfo : EIATTR_KPARAM_INFO
	.align		4
.L_11:
        /*0028*/ 	.byte	0x04, 0x17
        /*002a*/ 	.short	(.L_13 - .L_12)
.L_12:
        /*002c*/ 	.word	0x00000000
        /*0030*/ 	.short	0x0000
        /*0032*/ 	.short	0x0000
        /*0034*/ 	.byte	0x00, 0xf5, 0x21, 0x00


	//----- nvinfo : EIATTR_SPARSE_MMA_MASK
	.align		4
.L_13:
        /*0038*/ 	.byte	0x03, 0x50
        /*003a*/ 	.short	0x0000


	//----- nvinfo : EIATTR_MAXREG_COUNT
	.align		4
        /*003c*/ 	.byte	0x03, 0x1b
        /*003e*/ 	.short	0x00ff


	//----- nvinfo : EIATTR_NUM_BARRIERS
	.align		4
        /*0040*/ 	.byte	0x02, 0x4c
        /*0042*/ 	.byte	0x01
	.zero		1


	//----- nvinfo : EIATTR_MERCURY_ISA_VERSION
	.align		4
        /*0044*/ 	.byte	0x03, 0x5f
        /*0046*/ 	.short	0x0101


	//----- nvinfo : EIATTR_VRC_CTA_INIT_COUNT
	.align		4
        /*0048*/ 	.byte	0x02, 0x4a
	.zero		1
	.zero		1


	//----- nvinfo : EIATTR_EXIT_INSTR_OFFSETS
	.align		4
        /*004c*/ 	.byte	0x04, 0x1c
        /*004e*/ 	.short	(.L_15 - .L_14)


	//   ....[0]....
.L_14:
        /*0050*/ 	.word	0x00000210


	//   ....[1]....
        /*0054*/ 	.word	0x00000290


	//----- nvinfo : EIATTR_CBANK_PARAM_SIZE
	.align		4
.L_15:
        /*0058*/ 	.byte	0x03, 0x19
        /*005a*/ 	.short	0x0014


	//----- nvinfo : EIATTR_PARAM_CBANK
	.align		4
        /*005c*/ 	.byte	0x04, 0x0a
        /*005e*/ 	.short	(.L_17 - .L_16)
	.align		4
.L_16:
        /*0060*/ 	.word	index@(.nv.constant0._Z13reduce_kernelPKiPij)
        /*0064*/ 	.short	0x0380
        /*0066*/ 	.short	0x0014


	//----- nvinfo : EIATTR_SW_WAR
	.align		4
.L_17:
        /*0068*/ 	.byte	0x04, 0x36
        /*006a*/ 	.short	(.L_19 - .L_18)
.L_18:
        /*006c*/ 	.word	0x00000008
.L_19:


//--------------------- .nv.callgraph             --------------------------
	.section	.nv.callgraph,"",@"SHT_CUDA_CALLGRAPH"
	.align	4
	.sectionentsize	8
	.align		4
        /*0000*/ 	.word	0x00000000
	.align		4
        /*0004*/ 	.word	0xffffffff
	.align		4
        /*0008*/ 	.word	0x00000000
	.align		4
        /*000c*/ 	.word	0xfffffffe
	.align		4
        /*0010*/ 	.word	0x00000000
	.align		4
        /*0014*/ 	.word	0xfffffffd
	.align		4
        /*0018*/ 	.word	0x00000000
	.align		4
        /*001c*/ 	.word	0xfffffffc


//--------------------- .text._Z13reduce_kernelPKiPij --------------------------
	.section	.text._Z13reduce_kernelPKiPij,"ax",@progbits
	.align	128
        .global         _Z13reduce_kernelPKiPij
        .type           _Z13reduce_kernelPKiPij,@function
        .size           _Z13reduce_kernelPKiPij,(.L_x_3 - _Z13reduce_kernelPKiPij)
        .other          _Z13reduce_kernelPKiPij,@"STO_CUDA_ENTRY STV_DEFAULT"
_Z13reduce_kernelPKiPij:
.text._Z13reduce_kernelPKiPij:
[----:B------:R-:W-:Y:S01]  /*0000*/  LDC R1, c[0x0][0x37c] ;  /* 0x0000df00ff017b82 */ /* 0x000fe20000000800 */
[----:B------:R-:W0:Y:S01]  /*0010*/  S2R R7, SR_CTAID.X ;  /* 0x0000000000077919 */ /* 0x000e220000002500 */
[----:B------:R-:W0:Y:S01]  /*0020*/  LDCU UR8, c[0x0][0x360] ;  /* 0x00006c00ff0877ac */ /* 0x000e220008000800 */
[----:B------:R-:W0:Y:S01]  /*0030*/  S2R R6, SR_TID.X ;  /* 0x0000000000067919 */ /* 0x000e220000002100 */
[----:B------:R-:W1:Y:S01]  /*0040*/  LDCU UR4, c[0x0][0x390] ;  /* 0x00007200ff0477ac */ /* 0x000e620008000800 */
[----:B------:R-:W2:Y:S01]  /*0050*/  LDCU.64 UR6, c[0x0][0x358] ;  /* 0x00006b00ff0677ac */ /* 0x000ea20008000a00 */
[----:B0-----:R-:W-:-:S05]  /*0060*/  IMAD R5, R7, UR8, R6 ;  /* 0x0000000807057c24 */ /* 0x001fca000f8e0206 */
[----:B-1----:R-:W-:-:S13]  /*0070*/  ISETP.GE.U32.AND P1, PT, R5, UR4, PT ;  /* 0x0000000405007c0c */ /* 0x002fda000bf26070 */
[----:B------:R-:W0:Y:S02]  /*0080*/  @!P1 LDC.64 R2, c[0x0][0x380] ;  /* 0x0000e000ff029b82 */ /* 0x000e240000000a00 */
[----:B0-----:R-:W-:-:S06]  /*0090*/  @!P1 IMAD.WIDE.U32 R2, R5, 0x4, R2 ;  /* 0x0000000405029825 */ /* 0x001fcc00078e0002 */
[----:B--2---:R-:W2:Y:S01]  /*00a0*/  @!P1 LDG.E R3, desc[UR6][R2.64] ;  /* 0x0000000602039981 */ /* 0x004ea2000c1e1900 */
[----:B------:R-:W0:Y:S01]  /*00b0*/  S2UR UR5, SR_CgaCtaId ;  /* 0x00000000000579c3 */ /* 0x000e220000008800 */
[----:B------:R-:W-:Y:S01]  /*00c0*/  IMAD.U32 R4, RZ, RZ, UR8 ;  /* 0x00000008ff047e24 */ /* 0x000fe2000f8e00ff */
[----:B------:R-:W-:Y:S01]  /*00d0*/  UMOV UR4, 0x400 ;  /* 0x0000040000047882 */ /* 0x000fe20000000000 */
[----:B------:R-:W-:-:S03]  /*00e0*/  ISETP.NE.AND P0, PT, R6, RZ, PT ;  /* 0x000000ff0600720c */ /* 0x000fc60003f05270 */
[----:B------:R-:W-:Y:S01]  /*00f0*/  ISETP.GE.U32.AND P2, PT, R4, 0x2, PT ;  /* 0x000000020400780c */ /* 0x000fe20003f46070 */
[----:B0-----:R-:W-:-:S06]  /*0100*/  ULEA UR4, UR5, UR4, 0x18 ;  /* 0x0000000405047291 */ /* 0x001fcc000f8ec0ff */
[----:B------:R-:W-:-:S05]  /*0110*/  LEA R0, R6, UR4, 0x2 ;  /* 0x0000000406007c11 */ /* 0x000fca000f8e10ff */
[----:B--2---:R0:W-:Y:S04]  /*0120*/  @!P1 STS [R0], R3 ;  /* 0x0000000300009388 */ /* 0x0041e80000000800 */
[----:B------:R0:W-:Y:S01]  /*0130*/  @P1 STS [R0], RZ ;  /* 0x000000ff00001388 */ /* 0x0001e20000000800 */
[----:B------:R-:W-:Y:S06]  /*0140*/  BAR.SYNC.DEFER_BLOCKING 0x0 ;  /* 0x0000000000007b1d */ /* 0x000fec0000010000 */
[----:B------:R-:W-:Y:S05]  /*0150*/  @!P2 BRA `(.L_x_0) ;  /* 0x00000000002ca947 */ /* 0x000fea0003800000 */
.L_x_1:
[----:B------:R-:W-:-:S04]  /*0160*/  SHF.R.U32.HI R5, RZ, 0x1, R4 ;  /* 0x00000001ff057819 */ /* 0x000fc80000011604 */
[----:B------:R-:W-:-:S13]  /*0170*/  ISETP.GE.U32.AND P1, PT, R6, R5, PT ;  /* 0x000000050600720c */ /* 0x000fda0003f26070 */
[----:B------:R-:W-:Y:S01]  /*0180*/  @!P1 IMAD R2, R5, 0x4, R0 ;  /* 0x0000000405029824 */ /* 0x000fe200078e0200 */
[----:B0-----:R-:W-:Y:S05]  /*0190*/  @!P1 LDS R3, [R0] ;  /* 0x0000000000039984 */ /* 0x001fea0000000800 */
[----:B------:R-:W0:Y:S02]  /*01a0*/  @!P1 LDS R2, [R2] ;  /* 0x0000000002029984 */ /* 0x000e240000000800 */
[----:B0-----:R-:W-:-:S05]  /*01b0*/  @!P1 IMAD.IADD R3, R2, 0x1, R3 ;  /* 0x0000000102039824 */ /* 0x001fca00078e0203 */
[----:B------:R1:W-:Y:S01]  /*01c0*/  @!P1 STS [R0], R3 ;  /* 0x0000000300009388 */ /* 0x0003e20000000800 */
[----:B------:R-:W-:Y:S01]  /*01d0*/  BAR.SYNC.DEFER_BLOCKING 0x0 ;  /* 0x0000000000007b1d */ /* 0x000fe20000010000 */
[----:B------:R-:W-:Y:S01]  /*01e0*/  ISETP.GT.U32.AND P1, PT, R4, 0x3, PT ;  /* 0x000000030400780c */ /* 0x000fe20003f24070 */
[----:B------:R-:W-:-:S12]  /*01f0*/  IMAD.MOV.U32 R4, RZ, RZ, R5 ;  /* 0x000000ffff047224 */ /* 0x000fd800078e0005 */
[----:B-1----:R-:W-:Y:S05]  /*0200*/  @P1 BRA `(.L_x_1) ;  /* 0xfffffffc00d41947 */ /* 0x002fea000383ffff */
.L_x_0:
[----:B------:R-:W-:Y:S05]  /*0210*/  @P0 EXIT ;  /* 0x000000000000094d */ /* 0x000fea0003800000 */
[----:B------:R-:W1:Y:S01]  /*0220*/  S2UR UR5, SR_CgaCtaId ;  /* 0x00000000000579c3 */ /* 0x000e620000008800 */
[----:B------:R-:W-:-:S07]  /*0230*/  UMOV UR4, 0x400 ;  /* 0x0000040000047882 */ /* 0x000fce0000000000 */
[----:B0-----:R-:W0:Y:S01]  /*0240*/  LDC.64 R2, c[0x0][0x388] ;  /* 0x0000e200ff027b82 */ /* 0x001e220000000a00 */
[----:B-1----:R-:W-:Y:S01]  /*0250*/  ULEA UR4, UR5, UR4, 0x18 ;  /* 0x0000000405047291 */ /* 0x002fe2000f8ec0ff */
[----:B0-----:R-:W-:-:S08]  /*0260*/  IMAD.WIDE.U32 R2, R7, 0x4, R2 ;  /* 0x0000000407027825 */ /* 0x001fd000078e0002 */
[----:B------:R-:W0:Y:S04]  /*0270*/  LDS R5, [UR4] ;  /* 0x00000004ff057984 */ /* 0x000e280008000800 */
[----:B0-----:R-:W-:Y:S01]  /*0280*/  STG.E desc[UR6][R2.64], R5 ;  /* 0x0000000502007986 */ /* 0x001fe2000c101906 */
[----:B------:R-:W-:Y:S05]  /*0290*/  EXIT ;  /* 0x000000000000794d */ /* 0x000fea0003800000 */
.L_x_2:
[----:B------:R-:W-:-:S00]  /*02a0*/  BRA `(.L_x_2) ;  /* 0xfffffffc00fc7947 */ /* 0x000fc0000383ffff */
[----:B------:R-:W-:-:S00]  /*02b0*/  NOP ;  /* 0x0000000000007918 */ /* 0x000fc00000000000 */
        /* <DEDUP_REMOVED lines=12> */
.L_x_3:


//--------------------- .nv.shared._Z13reduce_kernelPKiPij --------------------------
	.section	.nv.shared._Z13reduce_kernelPKiPij,"aw",@nobits
	.sectionflags	@""
	.align	16
	.zero		1024


//--------------------- .nv.shared.reserved.0     --------------------------
	.section	.nv.shared.reserved.0,"aw",@nobits
	.weak		__nv_reservedSMEM_offset_0_alias
	.size		__nv_reservedSMEM_offset_0_alias, 0, 64
	.other		__nv_reservedSMEM_offset_0_alias,@"STO_CUDA_RESERVED_SHARED STV_DEFAULT"
__nv_reservedSMEM_offset_0_alias:
	.zero		0
	.zero		64


//--------------------- .nv.constant0._Z13reduce_kernelPKiPij --------------------------
	.section	.nv.constant0._Z13reduce_kernelPKiPij,"a",@progbits
	.sectionflags	@""
	.align	4
.nv.constant0._Z13reduce_kernelPKiPij:
	.zero		916


//--------------------- SYMBOLS --------------------------

	.type		.nv.reservedSmem.offset0,@object
	.size		.nv.reservedSmem.offset0,0x4
	.type		.nv.reservedSmem.cap,@object
	.size		.nv.reservedSmem.cap,0x4
